	.headerflags	@"EF_CUDA_TEXMODE_UNIFIED EF_CUDA_64BIT_ADDRESS EF_CUDA_SM86 EF_CUDA_VIRTUAL_SM(EF_CUDA_SM86)"
	.elftype	@"ET_EXEC"


//--------------------- .nv.info                  --------------------------
	.section	.nv.info,"",@"SHT_CUDA_INFO"
	.align	4


	//----- nvinfo : EIATTR_REGCOUNT
	.align		4
        /*0000*/ 	.byte	0x04, 0x2f
        /*0002*/ 	.short	(.L_3 - .L_2)
	.align		4
.L_2:
        /*0004*/ 	.word	index@(l2norm_fwd_kernel)
        /*0008*/ 	.word	0x00000017


	//----- nvinfo : EIATTR_MAX_STACK_SIZE
	.align		4
.L_3:
        /*000c*/ 	.byte	0x04, 0x23
        /*000e*/ 	.short	(.L_5 - .L_4)
	.align		4
.L_4:
        /*0010*/ 	.word	index@(l2norm_fwd_kernel)
        /*0014*/ 	.word	0x00000000


	//----- nvinfo : EIATTR_MIN_STACK_SIZE
	.align		4
.L_5:
        /*0018*/ 	.byte	0x04, 0x12
        /*001a*/ 	.short	(.L_7 - .L_6)
	.align		4
.L_6:
        /*001c*/ 	.word	index@(l2norm_fwd_kernel)
        /*0020*/ 	.word	0x00000000


	//----- nvinfo : EIATTR_FRAME_SIZE
	.align		4
.L_7:
        /*0024*/ 	.byte	0x04, 0x11
        /*0026*/ 	.short	(.L_9 - .L_8)
	.align		4
.L_8:
        /*0028*/ 	.word	index@(l2norm_fwd_kernel)
        /*002c*/ 	.word	0x00000000
.L_9:


//--------------------- .nv.info.l2norm_fwd_kernel --------------------------
	.section	.nv.info.l2norm_fwd_kernel,"",@"SHT_CUDA_INFO"
	.align	4


	//----- nvinfo : EIATTR_CUDA_API_VERSION
	.align		4
        /*0000*/ 	.byte	0x04, 0x37
        /*0002*/ 	.short	(.L_11 - .L_10)
.L_10:
        /*0004*/ 	.word	0x0000007b


	//----- nvinfo : EIATTR_SW2861232_WAR
	.align		4
.L_11:
        /*0008*/ 	.byte	0x01, 0x35
	.zero		2


	//----- nvinfo : EIATTR_PARAM_CBANK
	.align		4
        /*000c*/ 	.byte	0x04, 0x0a
        /*000e*/ 	.short	(.L_13 - .L_12)
	.align		4
.L_12:
        /*0010*/ 	.word	index@(.nv.constant0.l2norm_fwd_kernel)
        /*0014*/ 	.short	0x0160
        /*0016*/ 	.short	0x001c


	//----- nvinfo : EIATTR_CBANK_PARAM_SIZE
	.align		4
.L_13:
        /*0018*/ 	.byte	0x03, 0x19
        /*001a*/ 	.short	0x001c


	//----- nvinfo : EIATTR_KPARAM_INFO
	.align		4
        /*001c*/ 	.byte	0x04, 0x17
        /*001e*/ 	.short	(.L_15 - .L_14)
.L_14:
        /*0020*/ 	.word	0x00000000
        /*0024*/ 	.short	0x0003
        /*0026*/ 	.short	0x0018
        /*0028*/ 	.byte	0x00, 0xf0, 0x11, 0x00


	//----- nvinfo : EIATTR_KPARAM_INFO
	.align		4
.L_15:
        /*002c*/ 	.byte	0x04, 0x17
        /*002e*/ 	.short	(.L_17 - .L_16)
.L_16:
        /*0030*/ 	.word	0x00000000
        /*0034*/ 	.short	0x0002
        /*0036*/ 	.short	0x0010
        /*0038*/ 	.byte	0x00, 0xf0, 0x21, 0x00


	//----- nvinfo : EIATTR_KPARAM_INFO
	.align		4
.L_17:
        /*003c*/ 	.byte	0x04, 0x17
        /*003e*/ 	.short	(.L_19 - .L_18)
.L_18:
        /*0040*/ 	.word	0x00000000
        /*0044*/ 	.short	0x0001
        /*0046*/ 	.short	0x0008
        /*0048*/ 	.byte	0x00, 0xf0, 0x21, 0x00


	//----- nvinfo : EIATTR_KPARAM_INFO
	.align		4
.L_19:
        /*004c*/ 	.byte	0x04, 0x17
        /*004e*/ 	.short	(.L_21 - .L_20)
.L_20:
        /*0050*/ 	.word	0x00000000
        /*0054*/ 	.short	0x0000
        /*0056*/ 	.short	0x0000
        /*0058*/ 	.byte	0x00, 0xf0, 0x21, 0x00


	//----- nvinfo : EIATTR_MAXREG_COUNT
	.align		4
.L_21:
        /*005c*/ 	.byte	0x03, 0x1b
        /*005e*/ 	.short	0x0080


	//----- nvinfo : EIATTR_COOP_GROUP_MASK_REGIDS
	.align		4
        /*0060*/ 	.byte	0x04, 0x29
        /*0062*/ 	.short	(.L_23 - .L_22)


	//   ....[0]....
.L_22:
        /*0064*/ 	.word	0xffffffff


	//   ....[1]....
        /*0068*/ 	.word	0xffffffff


	//   ....[2]....
        /*006c*/ 	.word	0xffffffff


	//   ....[3]....
        /*0070*/ 	.word	0xffffffff


	//----- nvinfo : EIATTR_COOP_GROUP_INSTR_OFFSETS
	.align		4
.L_23:
        /*0074*/ 	.byte	0x04, 0x28
        /*0076*/ 	.short	(.L_25 - .L_24)


	//   ....[0]....
.L_24:
        /*0078*/ 	.word	0x00000270


	//   ....[1]....
        /*007c*/ 	.word	0x000002a0


	//   ....[2]....
        /*0080*/ 	.word	0x00000330


	//   ....[3]....
        /*0084*/ 	.word	0x000003b0


	//----- nvinfo : EIATTR_EXIT_INSTR_OFFSETS
	.align		4
.L_25:
        /*0088*/ 	.byte	0x04, 0x1c
        /*008a*/ 	.short	(.L_27 - .L_26)


	//   ....[0]....
.L_26:
        /*008c*/ 	.word	0x00000650


	//   ....[1]....
        /*0090*/ 	.word	0x000006b0


	//----- nvinfo : EIATTR_MAX_THREADS
	.align		4
.L_27:
        /*0094*/ 	.byte	0x04, 0x05
        /*0096*/ 	.short	(.L_29 - .L_28)
.L_28:
        /*0098*/ 	.word	0x00000200
        /*009c*/ 	.word	0x00000001
        /*00a0*/ 	.word	0x00000001
.L_29:


//--------------------- .nv.rel.action            --------------------------
	.section	.nv.rel.action,"",@"SHT_CUDA_RELOCINFO"
	.align	8
	.sectionentsize	8
        /*0000*/ 	.byte	0x73, 0x00, 0x00, 0x00, 0x00, 0x00, 0x00, 0x00, 0x00, 0x00, 0x00, 0x11, 0x25, 0x00, 0x05, 0x36


//--------------------- .nv.constant0.l2norm_fwd_kernel --------------------------
	.section	.nv.constant0.l2norm_fwd_kernel,"a",@progbits
	.align	4
.nv.constant0.l2norm_fwd_kernel:
	.zero		380


//--------------------- .text.l2norm_fwd_kernel   --------------------------
	.section	.text.l2norm_fwd_kernel,"ax",@progbits
	.sectionflags	@"SHF_BARRIERS=1"
	.sectioninfo	@"SHI_REGISTERS=23"
	.align	128
        .global         l2norm_fwd_kernel
        .type           l2norm_fwd_kernel,@function
        .size           l2norm_fwd_kernel,(.L_x_1 - l2norm_fwd_kernel)
        .other          l2norm_fwd_kernel,@"STO_CUDA_ENTRY STV_DEFAULT"
l2norm_fwd_kernel:
.text.l2norm_fwd_kernel:
[----:B------:R-:W-:-:S02]  /*0000*/  MOV R1, c[0x0][0x28] ;  /* 0x00000a0000017a02 */ /* 0x000fc40000000f00 */
[----:B------:R-:W0:Y:S01]  /*0010*/  S2R R2, SR_TID.X ;  /* 0x0000000000027919 */ /* 0x000e220000002100 */
[----:B------:R-:W-:-:S03]  /*0020*/  ULDC.64 UR4, c[0x0][0x118] ;  /* 0x0000460000047ab9 */ /* 0x000fc60000000a00 */
[----:B------:R-:W1:Y:S01]  /*0030*/  S2R R8, SR_CTAID.X ;  /* 0x0000000000087919 */ /* 0x000e620000002500 */
[----:B0-----:R-:W-:Y:S02]  /*0040*/  SHF.R.U32.HI R3, RZ, 0x4, R2 ;  /* 0x00000004ff037819 */ /* 0x001fe40000011602 */
[----:B------:R-:W-:Y:S02]  /*0050*/  SHF.L.U32 R0, R2, 0x3, RZ ;  /* 0x0000000302007819 */ /* 0x000fe400000006ff */
[----:B-1----:R-:W-:Y:S02]  /*0060*/  SHF.L.U32 R8, R8, 0x6, RZ ;  /* 0x0000000608087819 */ /* 0x002fe400000006ff */
[----:B------:R-:W-:Y:S02]  /*0070*/  SGXT.U32 R3, R3, 0x5 ;  /* 0x000000050303781a */ /* 0x000fe40000000000 */
[----:B------:R-:W-:Y:S02]  /*0080*/  LOP3.LUT R4, R0, 0x78, RZ, 0xc0, !PT ;  /* 0x0000007800047812 */ /* 0x000fe400078ec0ff */
[----:B------:R-:W-:-:S02]  /*0090*/  LOP3.LUT R9, R8, R3, RZ, 0xfc, !PT ;  /* 0x0000000308097212 */ /* 0x000fc400078efcff */
[----:B------:R-:W-:Y:S01]  /*00a0*/  SHF.R.S32.HI R0, RZ, 0x1f, R8 ;  /* 0x0000001fff007819 */ /* 0x000fe20000011408 */
[----:B------:R-:W-:Y:S01]  /*00b0*/  IMAD.WIDE.U32 R4, R4, 0x2, RZ ;  /* 0x0000000204047825 */ /* 0x000fe200078e00ff */
[C---:B------:R-:W-:Y:S02]  /*00c0*/  SHF.L.U32 R7, R9.reuse, 0x8, RZ ;  /* 0x0000000809077819 */ /* 0x040fe400000006ff */
[C---:B------:R-:W-:Y:S02]  /*00d0*/  ISETP.GE.U32.AND P0, PT, R9.reuse, 0x10, PT ;  /* 0x000000100900780c */ /* 0x040fe40003f06070 */
[----:B------:R-:W-:Y:S02]  /*00e0*/  SHF.L.U64.HI R9, R9, 0x8, R0 ;  /* 0x0000000809097819 */ /* 0x000fe40000010200 */
[----:B------:R-:W-:Y:S02]  /*00f0*/  LOP3.LUT R10, R7, R4, RZ, 0xfc, !PT ;  /* 0x00000004070a7212 */ /* 0x000fe400078efcff */
[----:B------:R-:W-:Y:S01]  /*0100*/  ISETP.GE.U32.AND.EX P0, PT, R0, RZ, PT, P0 ;  /* 0x000000ff0000720c */ /* 0x000fe20003f06100 */
[----:B------:R-:W-:Y:S01]  /*0110*/  CS2R R6, SRZ ;  /* 0x0000000000067805 */ /* 0x000fe2000001ff00 */
[----:B------:R-:W-:-:S02]  /*0120*/  LOP3.LUT R9, R9, R5, RZ, 0xfc, !PT ;  /* 0x0000000509097212 */ /* 0x000fc400078efcff */
[----:B------:R-:W-:Y:S01]  /*0130*/  IADD3 R16, P1, R10, c[0x0][0x160], RZ ;  /* 0x000058000a107a10 */ /* 0x000fe20007f3e0ff */
[----:B------:R-:W-:-:S03]  /*0140*/  CS2R R4, SRZ ;  /* 0x0000000000047805 */ /* 0x000fc6000001ff00 */
[----:B------:R-:W-:-:S05]  /*0150*/  IADD3.X R17, R9, c[0x0][0x164], RZ, P1, !PT ;  /* 0x0000590009117a10 */ /* 0x000fca0000ffe4ff */
[----:B------:R-:W2:Y:S02]  /*0160*/  @!P0 LDG.E.128 R4, [R16.64] ;  /* 0x0000000410048981 */ /* 0x000ea4000c1e1d00 */
[--C-:B--2---:R-:W-:Y:S02]  /*0170*/  HADD2.F32 R11, -RZ, R4.reuse.H1_H1 ;  /* 0x30000004ff0b7230 */ /* 0x104fe40000004100 */
[----:B------:R-:W-:Y:S02]  /*0180*/  HADD2.F32 R12, -RZ, R4.H0_H0 ;  /* 0x20000004ff0c7230 */ /* 0x000fe40000004100 */
[--C-:B------:R-:W-:Y:S01]  /*0190*/  HADD2.F32 R4, -RZ, R5.reuse.H0_H0 ;  /* 0x20000005ff047230 */ /* 0x100fe20000004100 */
[----:B------:R-:W-:Y:S01]  /*01a0*/  FMUL R13, R11, R11 ;  /* 0x0000000b0b0d7220 */ /* 0x000fe20000400000 */
[----:B------:R-:W-:-:S03]  /*01b0*/  HADD2.F32 R5, -RZ, R5.H1_H1 ;  /* 0x30000005ff057230 */ /* 0x000fc60000004100 */
[----:B------:R-:W-:-:S04]  /*01c0*/  FFMA R13, R12, R12, R13 ;  /* 0x0000000c0c0d7223 */ /* 0x000fc8000000000d */
[----:B------:R-:W-:Y:S01]  /*01d0*/  FFMA R14, R4, R4, R13 ;  /* 0x00000004040e7223 */ /* 0x000fe2000000000d */
[----:B------:R-:W-:-:S03]  /*01e0*/  HADD2.F32 R13, -RZ, R6.H0_H0 ;  /* 0x20000006ff0d7230 */ /* 0x000fc60000004100 */
[----:B------:R-:W-:Y:S01]  /*01f0*/  FFMA R18, R5, R5, R14 ;  /* 0x0000000505127223 */ /* 0x000fe2000000000e */
[----:B------:R-:W-:Y:S02]  /*0200*/  HADD2.F32 R14, -RZ, R6.H1_H1 ;  /* 0x30000006ff0e7230 */ /* 0x000fe40000004100 */
[--C-:B------:R-:W-:Y:S01]  /*0210*/  HADD2.F32 R6, -RZ, R7.reuse.H0_H0 ;  /* 0x20000007ff067230 */ /* 0x100fe20000004100 */
[----:B------:R-:W-:Y:S01]  /*0220*/  FFMA R15, R13, R13, R18 ;  /* 0x0000000d0d0f7223 */ /* 0x000fe20000000012 */
[----:B------:R-:W-:-:S03]  /*0230*/  HADD2.F32 R7, -RZ, R7.H1_H1 ;  /* 0x30000007ff077230 */ /* 0x000fc60000004100 */
[----:B------:R-:W-:-:S04]  /*0240*/  FFMA R15, R14, R14, R15 ;  /* 0x0000000e0e0f7223 */ /* 0x000fc8000000000f */
[----:B------:R-:W-:-:S04]  /*0250*/  FFMA R16, R6, R6, R15 ;  /* 0x0000000606107223 */ /* 0x000fc8000000000f */
[----:B------:R-:W-:-:S05]  /*0260*/  FFMA R16, R7, R7, R16 ;  /* 0x0000000707107223 */ /* 0x000fca0000000010 */
[----:B------:R-:W0:Y:S02]  /*0270*/  SHFL.BFLY PT, R15, R16, 0x8, 0x1f ;  /* 0x0d001f00100f7f89 */ /* 0x000e2400000e0000 */
[----:B0-----:R-:W-:Y:S01]  /*0280*/  FADD R17, R16, R15 ;  /* 0x0000000f10117221 */ /* 0x001fe20000000000 */
[----:B------:R-:W-:-:S04]  /*0290*/  FFMA R15, RZ, RZ, RZ ;  /* 0x000000ffff0f7223 */ /* 0x000fc800000000ff */
[----:B------:R-:W0:Y:S01]  /*02a0*/  SHFL.BFLY PT, R18, R17, 0x4, 0x1f ;  /* 0x0c801f0011127f89 */ /* 0x000e2200000e0000 */
[----:B------:R-:W-:-:S04]  /*02b0*/  FFMA R15, RZ, RZ, R15 ;  /* 0x000000ffff0f7223 */ /* 0x000fc8000000000f */
[----:B------:R-:W-:-:S04]  /*02c0*/  FFMA R15, RZ, RZ, R15 ;  /* 0x000000ffff0f7223 */ /* 0x000fc8000000000f */
[----:B------:R-:W-:-:S04]  /*02d0*/  FFMA R15, RZ, RZ, R15 ;  /* 0x000000ffff0f7223 */ /* 0x000fc8000000000f */
[----:B------:R-:W-:-:S04]  /*02e0*/  FFMA R15, RZ, RZ, R15 ;  /* 0x000000ffff0f7223 */ /* 0x000fc8000000000f */
[----:B------:R-:W-:-:S04]  /*02f0*/  FFMA R15, RZ, RZ, R15 ;  /* 0x000000ffff0f7223 */ /* 0x000fc8000000000f */
[----:B------:R-:W-:Y:S01]  /*0300*/  FFMA R15, RZ, RZ, R15 ;  /* 0x000000ffff0f7223 */ /* 0x000fe2000000000f */
[----:B0-----:R-:W-:-:S03]  /*0310*/  FADD R18, R17, R18 ;  /* 0x0000001211127221 */ /* 0x001fc60000000000 */
[----:B------:R-:W-:Y:S02]  /*0320*/  FADD R15, R15, R15 ;  /* 0x0000000f0f0f7221 */ /* 0x000fe40000000000 */
[----:B------:R-:W0:Y:S02]  /*0330*/  SHFL.BFLY PT, R19, R18, 0x2, 0x1f ;  /* 0x0c401f0012137f89 */ /* 0x000e2400000e0000 */
[----:B------:R-:W-:-:S04]  /*0340*/  FADD R15, R15, R15 ;  /* 0x0000000f0f0f7221 */ /* 0x000fc80000000000 */
[----:B------:R-:W-:-:S04]  /*0350*/  FADD R15, R15, R15 ;  /* 0x0000000f0f0f7221 */ /* 0x000fc80000000000 */
[----:B------:R-:W-:-:S04]  /*0360*/  FADD R15, R15, R15 ;  /* 0x0000000f0f0f7221 */ /* 0x000fc80000000000 */
[----:B------:R-:W-:-:S04]  /*0370*/  FADD R15, R15, c[0x0][0x178] ;  /* 0x00005e000f0f7621 */ /* 0x000fc80000000000 */
[----:B------:R-:W1:Y:S01]  /*0380*/  MUFU.SQRT R17, R15 ;  /* 0x0000000f00117308 */ /* 0x000e620000002000 */
[----:B0-----:R-:W-:Y:S01]  /*0390*/  FADD R19, R18, R19 ;  /* 0x0000001312137221 */ /* 0x001fe20000000000 */
[----:B------:R-:W-:-:S04]  /*03a0*/  MOV R18, 0x3e800000 ;  /* 0x3e80000000127802 */ /* 0x000fc80000000f00 */
[----:B------:R-:W0:Y:S01]  /*03b0*/  SHFL.BFLY PT, R20, R19, 0x1, 0x1f ;  /* 0x0c201f0013147f89 */ /* 0x000e2200000e0000 */
[C---:B-1----:R-:W-:Y:S02]  /*03c0*/  FSETP.GT.AND P2, PT, R17.reuse, 8.50705917302346158658e+37, PT ;  /* 0x7e8000001100780b */ /* 0x042fe40003f44000 */
[----:B------:R-:W-:-:S11]  /*03d0*/  FSETP.GEU.AND P4, PT, R17, 1.175494350822287508e-38, PT ;  /* 0x008000001100780b */ /* 0x000fd60003f8e000 */
[----:B------:R-:W-:-:S04]  /*03e0*/  @P2 FMUL R17, R17, 0.25 ;  /* 0x3e80000011112820 */ /* 0x000fc80000400000 */
[----:B------:R-:W-:Y:S01]  /*03f0*/  @!P4 FMUL R17, R17, 16777216 ;  /* 0x4b8000001111c820 */ /* 0x000fe20000400000 */
[----:B0-----:R-:W-:-:S05]  /*0400*/  FADD R20, R19, R20 ;  /* 0x0000001413147221 */ /* 0x001fca0000000000 */
[----:B------:R-:W-:Y:S01]  /*0410*/  MUFU.RCP R17, R17 ;  /* 0x0000001100117308 */ /* 0x000fe20000001000 */
[----:B------:R-:W-:-:S07]  /*0420*/  FADD R20, R20, c[0x0][0x178] ;  /* 0x00005e0014147621 */ /* 0x000fce0000000000 */
[----:B------:R-:W0:Y:S02]  /*0430*/  MUFU.SQRT R16, R20 ;  /* 0x0000001400107308 */ /* 0x000e240000002000 */
[C---:B0-----:R-:W-:Y:S02]  /*0440*/  FSETP.GT.AND P1, PT, R16.reuse, 8.50705917302346158658e+37, PT ;  /* 0x7e8000001000780b */ /* 0x041fe40003f24000 */
[----:B------:R-:W-:Y:S02]  /*0450*/  FSETP.GEU.AND P3, PT, R16, 1.175494350822287508e-38, PT ;  /* 0x008000001000780b */ /* 0x000fe40003f6e000 */
[C---:B------:R-:W-:Y:S02]  /*0460*/  FSEL R15, R18.reuse, 1, P1 ;  /* 0x3f800000120f7808 */ /* 0x040fe40000800000 */
[----:B------:R-:W-:-:S05]  /*0470*/  FSEL R18, R18, 1, P2 ;  /* 0x3f80000012127808 */ /* 0x000fca0001000000 */
[----:B------:R-:W-:Y:S02]  /*0480*/  @!P4 FMUL R18, R18, 16777216 ;  /* 0x4b8000001212c820 */ /* 0x000fe40000400000 */
[----:B------:R-:W-:Y:S01]  /*0490*/  @P1 FMUL R16, R16, 0.25 ;  /* 0x3e80000010101820 */ /* 0x000fe20000400000 */
[----:B------:R-:W-:Y:S01]  /*04a0*/  LOP3.LUT P1, RZ, R2, 0x1c0, RZ, 0xc0, !PT ;  /* 0x000001c002ff7812 */ /* 0x000fe2000782c0ff */
[----:B------:R-:W-:Y:S01]  /*04b0*/  @!P3 FMUL R15, R15, 16777216 ;  /* 0x4b8000000f0fb820 */ /* 0x000fe20000400000 */
[----:B------:R-:W-:Y:S01]  /*04c0*/  FMUL R18, R17, R18 ;  /* 0x0000001211127220 */ /* 0x000fe20000400000 */
[----:B------:R-:W-:Y:S01]  /*04d0*/  @!P3 FMUL R16, R16, 16777216 ;  /* 0x4b8000001010b820 */ /* 0x000fe20000400000 */
[----:B------:R-:W-:-:S03]  /*04e0*/  IADD3 R10, P3, R10, c[0x0][0x168], RZ ;  /* 0x00005a000a0a7a10 */ /* 0x000fc60007f7e0ff */
[----:B------:R-:W-:Y:S02]  /*04f0*/  STS [R3.X4+0x80], R18 ;  /* 0x0000801203007388 */ /* 0x000fe40000004800 */
[----:B------:R-:W0:Y:S02]  /*0500*/  MUFU.RCP R16, R16 ;  /* 0x0000001000107308 */ /* 0x000e240000001000 */
[----:B0-----:R-:W-:-:S04]  /*0510*/  FMUL R20, R16, R15 ;  /* 0x0000000f10147220 */ /* 0x001fc80000400000 */
[-C--:B------:R-:W-:Y:S01]  /*0520*/  FMUL R15, R4, R20.reuse ;  /* 0x00000014040f7220 */ /* 0x080fe20000400000 */
[-C--:B------:R-:W-:Y:S01]  /*0530*/  FMUL R16, R5, R20.reuse ;  /* 0x0000001405107220 */ /* 0x080fe20000400000 */
[-C--:B------:R-:W-:Y:S01]  /*0540*/  FMUL R12, R12, R20.reuse ;  /* 0x000000140c0c7220 */ /* 0x080fe20000400000 */
[-C--:B------:R-:W-:Y:S01]  /*0550*/  FMUL R11, R11, R20.reuse ;  /* 0x000000140b0b7220 */ /* 0x080fe20000400000 */
[-C--:B------:R-:W-:Y:S01]  /*0560*/  FMUL R13, R13, R20.reuse ;  /* 0x000000140d0d7220 */ /* 0x080fe20000400000 */
[-C--:B------:R-:W-:Y:S01]  /*0570*/  FMUL R14, R14, R20.reuse ;  /* 0x000000140e0e7220 */ /* 0x080fe20000400000 */
[----:B------:R-:W-:Y:S01]  /*0580*/  F2FP.PACK_AB R5, R16, R15 ;  /* 0x0000000f1005723e */ /* 0x000fe200000000ff */
[-C--:B------:R-:W-:Y:S01]  /*0590*/  FMUL R7, R7, R20.reuse ;  /* 0x0000001407077220 */ /* 0x080fe20000400000 */
[----:B------:R-:W-:Y:S01]  /*05a0*/  LOP3.LUT R15, R8, 0x3f, R2, 0xf8, !PT ;  /* 0x0000003f080f7812 */ /* 0x000fe200078ef802 */
[----:B------:R-:W-:Y:S01]  /*05b0*/  FMUL R8, R6, R20 ;  /* 0x0000001406087220 */ /* 0x000fe20000400000 */
[----:B------:R-:W-:Y:S01]  /*05c0*/  F2FP.PACK_AB R4, R11, R12 ;  /* 0x0000000c0b04723e */ /* 0x000fe200000000ff */
[----:B------:R-:W-:Y:S01]  /*05d0*/  STS [R3.X4], R20 ;  /* 0x0000001403007388 */ /* 0x000fe20000004800 */
[----:B------:R-:W-:-:S02]  /*05e0*/  ISETP.LT.U32.AND P2, PT, R15, 0x10, PT ;  /* 0x000000100f00780c */ /* 0x000fc40003f41070 */
[----:B------:R-:W-:Y:S02]  /*05f0*/  F2FP.PACK_AB R6, R14, R13 ;  /* 0x0000000d0e06723e */ /* 0x000fe400000000ff */
[----:B------:R-:W-:Y:S02]  /*0600*/  ISETP.LT.U32.AND.EX P1, PT, R0, RZ, !P1, P2 ;  /* 0x000000ff0000720c */ /* 0x000fe40004f21120 */
[----:B------:R-:W-:Y:S02]  /*0610*/  IADD3.X R11, R9, c[0x0][0x16c], RZ, P3, !PT ;  /* 0x00005b00090b7a10 */ /* 0x000fe40001ffe4ff */
[----:B------:R-:W-:-:S05]  /*0620*/  F2FP.PACK_AB R7, R7, R8 ;  /* 0x000000080707723e */ /* 0x000fca00000000ff */
[----:B------:R-:W-:Y:S04]  /*0630*/  @!P0 STG.E.128 [R10.64], R4 ;  /* 0x000000040a008986 */ /* 0x000fe8000c101d04 */
[----:B------:R-:W-:Y:S06]  /*0640*/  BAR.SYNC 0x0 ;  /* 0x0000000000007b1d */ /* 0x000fec0000000000 */
[----:B------:R-:W-:Y:S05]  /*0650*/  @!P1 EXIT ;  /* 0x000000000000994d */ /* 0x000fea0003800000 */
[----:B------:R-:W-:Y:S02]  /*0660*/  LOP3.LUT R4, R2, 0x3f, RZ, 0xc0, !PT ;  /* 0x0000003f02047812 */ /* 0x000fe400078ec0ff */
[----:B------:R-:W-:-:S03]  /*0670*/  LEA R2, P0, R15, c[0x0][0x170], 0x2 ;  /* 0x00005c000f027a11 */ /* 0x000fc600078010ff */
[----:B------:R-:W0:Y:S01]  /*0680*/  LDS R5, [R4.X4] ;  /* 0x0000000004057984 */ /* 0x000e220000004800 */
[----:B------:R-:W-:-:S05]  /*0690*/  LEA.HI.X R3, R15, c[0x0][0x174], R0, 0x2, P0 ;  /* 0x00005d000f037a11 */ /* 0x000fca00000f1400 */
[----:B0-----:R-:W-:Y:S01]  /*06a0*/  STG.E [R2.64], R5 ;  /* 0x0000000502007986 */ /* 0x001fe2000c101904 */
[----:B------:R-:W-:Y:S05]  /*06b0*/  EXIT ;  /* 0x000000000000794d */ /* 0x000fea0003800000 */
.L_x_0:
[----:B------:R-:W-:-:S00]  /*06c0*/  BRA `(.L_x_0) ;  /* 0xfffffff000007947 */ /* 0x000fc0000383ffff */
[----:B------:R-:W-:-:S00]  /*06d0*/  NOP ;  /* 0x0000000000007918 */ /* 0x000fc00000000000 */
        /* <DEDUP_REMOVED lines=10> */
.L_x_1:


//--------------------- .nv.global.init           --------------------------
	.section	.nv.global.init,"aw",@progbits
.nv.global.init:
	.type		_$_str,@object
	.size		_$_str,(_$_str_$_2 - _$_str)
_$_str:
        /*0000*/ 	.byte	0x5f, 0x5f, 0x43, 0x55, 0x44, 0x41, 0x5f, 0x46, 0x54, 0x5a, 0x00
	.type		_$_str_$_2,@object
	.size		_$_str_$_2,(.L_1 - _$_str_$_2)
_$_str_$_2:
        /*000b*/ 	.byte	0x5f, 0x5f, 0x43, 0x55, 0x44, 0x41, 0x5f, 0x50, 0x52, 0x45, 0x43, 0x5f, 0x53, 0x51, 0x52, 0x54
        /*001b*/ 	.byte	0x00
.L_1:


//--------------------- .nv.shared.l2norm_fwd_kernel --------------------------
	.section	.nv.shared.l2norm_fwd_kernel,"aw",@nobits
	.align	16
